	.headerflags	@"EF_CUDA_TEXMODE_UNIFIED EF_CUDA_64BIT_ADDRESS EF_CUDA_ACCELERATORS EF_CUDA_SM90 EF_CUDA_VIRTUAL_SM(EF_CUDA_SM90)"
	.elftype	@"ET_EXEC"


//--------------------- .nv.info                  --------------------------
	.section	.nv.info,"",@"SHT_CUDA_INFO"
	.align	4


	//----- nvinfo : EIATTR_REGCOUNT
	.align		4
        /*0000*/ 	.byte	0x04, 0x2f
        /*0002*/ 	.short	(.L_1 - .L_0)
	.align		4
.L_0:
        /*0004*/ 	.word	index@(triton_poi_fused_0)
        /*0008*/ 	.word	0x00000020


	//----- nvinfo : EIATTR_MIN_STACK_SIZE
	.align		4
.L_1:
        /*000c*/ 	.byte	0x04, 0x12
        /*000e*/ 	.short	(.L_3 - .L_2)
	.align		4
.L_2:
        /*0010*/ 	.word	index@(triton_poi_fused_0)
        /*0014*/ 	.word	0x00000000


	//----- nvinfo : EIATTR_FRAME_SIZE
	.align		4
.L_3:
        /*0018*/ 	.byte	0x04, 0x11
        /*001a*/ 	.short	(.L_5 - .L_4)
	.align		4
.L_4:
        /*001c*/ 	.word	index@(triton_poi_fused_0)
        /*0020*/ 	.word	0x00000000


	//----- nvinfo : EIATTR_MIN_STACK_SIZE
	.align		4
.L_5:
        /*0024*/ 	.byte	0x04, 0x12
        /*0026*/ 	.short	(.L_7 - .L_6)
	.align		4
.L_6:
        /*0028*/ 	.word	index@(triton_poi_fused_0)
        /*002c*/ 	.word	0x00000000
.L_7:


//--------------------- .nv.info.triton_poi_fused_0 --------------------------
	.section	.nv.info.triton_poi_fused_0,"",@"SHT_CUDA_INFO"
	.sectionflags	@""
	.align	4


	//----- nvinfo : EIATTR_CUDA_API_VERSION
	.align		4
        /*0000*/ 	.byte	0x04, 0x37
        /*0002*/ 	.short	(.L_9 - .L_8)
.L_8:
        /*0004*/ 	.word	0x0000007c


	//----- nvinfo : EIATTR_KPARAM_INFO
	.align		4
.L_9:
        /*0008*/ 	.byte	0x04, 0x17
        /*000a*/ 	.short	(.L_11 - .L_10)
.L_10:
        /*000c*/ 	.word	0x00000000
        /*0010*/ 	.short	0x0003
        /*0012*/ 	.short	0x0014
        /*0014*/ 	.byte	0x00, 0xf0, 0x11, 0x00


	//----- nvinfo : EIATTR_KPARAM_INFO
	.align		4
.L_11:
        /*0018*/ 	.byte	0x04, 0x17
        /*001a*/ 	.short	(.L_13 - .L_12)
.L_12:
        /*001c*/ 	.word	0x00000000
        /*0020*/ 	.short	0x0002
        /*0022*/ 	.short	0x0010
        /*0024*/ 	.byte	0x00, 0xf0, 0x11, 0x00


	//----- nvinfo : EIATTR_KPARAM_INFO
	.align		4
.L_13:
        /*0028*/ 	.byte	0x04, 0x17
        /*002a*/ 	.short	(.L_15 - .L_14)
.L_14:
        /*002c*/ 	.word	0x00000000
        /*0030*/ 	.short	0x0001
        /*0032*/ 	.short	0x0008
        /*0034*/ 	.byte	0x00, 0xf4, 0x21, 0x00


	//----- nvinfo : EIATTR_KPARAM_INFO
	.align		4
.L_15:
        /*0038*/ 	.byte	0x04, 0x17
        /*003a*/ 	.short	(.L_17 - .L_16)
.L_16:
        /*003c*/ 	.word	0x00000000
        /*0040*/ 	.short	0x0000
        /*0042*/ 	.short	0x0000
        /*0044*/ 	.byte	0x00, 0xf4, 0x21, 0x00


	//----- nvinfo : EIATTR_SPARSE_MMA_MASK
	.align		4
.L_17:
        /*0048*/ 	.byte	0x03, 0x50
        /*004a*/ 	.short	0x0000


	//----- nvinfo : EIATTR_MAXREG_COUNT
	.align		4
        /*004c*/ 	.byte	0x03, 0x1b
        /*004e*/ 	.short	0x00ff


	//----- nvinfo : EIATTR_EXIT_INSTR_OFFSETS
	.align		4
        /*0050*/ 	.byte	0x04, 0x1c
        /*0052*/ 	.short	(.L_19 - .L_18)


	//   ....[0]....
.L_18:
        /*0054*/ 	.word	0x00000770


	//   ....[1]....
        /*0058*/ 	.word	0x00000790


	//----- nvinfo : EIATTR_REQNTID
	.align		4
.L_19:
        /*005c*/ 	.byte	0x04, 0x10
        /*005e*/ 	.short	(.L_21 - .L_20)
.L_20:
        /*0060*/ 	.word	0x00000080
        /*0064*/ 	.word	0x00000001
        /*0068*/ 	.word	0x00000001


	//----- nvinfo : EIATTR_CBANK_PARAM_SIZE
	.align		4
.L_21:
        /*006c*/ 	.byte	0x03, 0x19
        /*006e*/ 	.short	0x0018


	//----- nvinfo : EIATTR_PARAM_CBANK
	.align		4
        /*0070*/ 	.byte	0x04, 0x0a
        /*0072*/ 	.short	(.L_23 - .L_22)
	.align		4
.L_22:
        /*0074*/ 	.word	index@(.nv.constant0.triton_poi_fused_0)
        /*0078*/ 	.short	0x0210
        /*007a*/ 	.short	0x0018


	//----- nvinfo : EIATTR_SW_WAR
	.align		4
.L_23:
        /*007c*/ 	.byte	0x04, 0x36
        /*007e*/ 	.short	(.L_25 - .L_24)
.L_24:
        /*0080*/ 	.word	0x00000008
.L_25:


//--------------------- .nv.callgraph             --------------------------
	.section	.nv.callgraph,"",@"SHT_CUDA_CALLGRAPH"
	.align	4
	.sectionentsize	8
	.align		4
        /*0000*/ 	.word	0x00000000
	.align		4
        /*0004*/ 	.word	0xffffffff
	.align		4
        /*0008*/ 	.word	0x00000000
	.align		4
        /*000c*/ 	.word	0xfffffffe
	.align		4
        /*0010*/ 	.word	0x00000000
	.align		4
        /*0014*/ 	.word	0xfffffffd
	.align		4
        /*0018*/ 	.word	0x00000000
	.align		4
        /*001c*/ 	.word	0xfffffffc


//--------------------- .text.triton_poi_fused_0  --------------------------
	.section	.text.triton_poi_fused_0,"ax",@progbits
	.align	128
        .global         triton_poi_fused_0
        .type           triton_poi_fused_0,@function
        .size           triton_poi_fused_0,(.L_x_1 - triton_poi_fused_0)
        .other          triton_poi_fused_0,@"STO_CUDA_ENTRY STV_DEFAULT"
triton_poi_fused_0:
.text.triton_poi_fused_0:
[----:B------:R-:W0:Y:S01]  /*0000*/  LDC R1, c[0x0][0x28] ;  /* 0x00000a00ff017b82 */ /* 0x000e220000000800 */
[----:B------:R-:W1:Y:S07]  /*0010*/  S2R R10, SR_TID.X ;  /* 0x00000000000a7919 */ /* 0x000e6e0000002100 */
[----:B------:R-:W2:Y:S01]  /*0020*/  S2UR UR4, SR_CTAID.Y ;  /* 0x00000000000479c3 */ /* 0x000ea20000002600 */
[----:B------:R-:W-:Y:S01]  /*0030*/  HFMA2.MMA R0, -RZ, RZ, 0, 0 ;  /* 0x00000000ff007435 */ /* 0x000fe200000001ff */
[----:B------:R-:W3:Y:S06]  /*0040*/  S2R R3, SR_CTAID.X ;  /* 0x0000000000037919 */ /* 0x000eec0000002500 */
[----:B------:R-:W4:Y:S01]  /*0050*/  LDC.64 R12, c[0x0][0x210] ;  /* 0x00008400ff0c7b82 */ /* 0x000f220000000a00 */
[----:B--2---:R-:W-:Y:S01]  /*0060*/  USHF.L.U32 UR4, UR4, 0x5, URZ ;  /* 0x0000000504047899 */ /* 0x004fe2000800063f */
[----:B-1----:R-:W-:-:S02]  /*0070*/  SHF.R.U32.HI R19, RZ, 0x5, R10 ;  /* 0x00000005ff137819 */ /* 0x002fc4000001160a */
[----:B------:R-:W-:Y:S02]  /*0080*/  LOP3.LUT R10, R10, 0x1f, RZ, 0xc0, !PT ;  /* 0x0000001f0a0a7812 */ /* 0x000fe400078ec0ff */
[----:B------:R-:W-:Y:S02]  /*0090*/  SGXT.U32 R19, R19, 0x2 ;  /* 0x000000021313781a */ /* 0x000fe40000000000 */
[----:B---3--:R-:W-:Y:S02]  /*00a0*/  LEA R10, R3, R10, 0x5 ;  /* 0x0000000a030a7211 */ /* 0x008fe400078e28ff */
[----:B------:R-:W-:Y:S01]  /*00b0*/  LOP3.LUT R19, R19, UR4, RZ, 0xfc, !PT ;  /* 0x0000000413137c12 */ /* 0x000fe2000f8efcff */
[----:B------:R-:W-:Y:S01]  /*00c0*/  ULDC.64 UR4, c[0x0][0x208] ;  /* 0x0000820000047ab9 */ /* 0x000fe20000000a00 */
[----:B------:R-:W-:-:S03]  /*00d0*/  ISETP.GE.AND P0, PT, R10, 0x79, PT ;  /* 0x000000790a00780c */ /* 0x000fc60003f06270 */
[C---:B------:R-:W-:Y:S01]  /*00e0*/  IMAD R21, R19.reuse, 0x79, R10 ;  /* 0x0000007913157824 */ /* 0x040fe200078e020a */
[----:B------:R-:W-:-:S03]  /*00f0*/  ISETP.LT.AND P1, PT, R19, 0xc0, !P0 ;  /* 0x000000c01300780c */ /* 0x000fc60004721270 */
[----:B----4-:R-:W-:Y:S01]  /*0100*/  IMAD.WIDE R14, R21, 0x4, R12 ;  /* 0x00000004150e7825 */ /* 0x010fe200078e020c */
[C---:B------:R-:W-:Y:S02]  /*0110*/  LOP3.LUT R4, R19.reuse, 0x4, RZ, 0xfc, !PT ;  /* 0x0000000413047812 */ /* 0x040fe400078efcff */
[C---:B------:R-:W-:Y:S02]  /*0120*/  LOP3.LUT R11, R19.reuse, 0xc, RZ, 0xfc, !PT ;  /* 0x0000000c130b7812 */ /* 0x040fe400078efcff */
[C---:B------:R-:W-:Y:S02]  /*0130*/  LOP3.LUT R2, R19.reuse, 0x10, RZ, 0xfc, !PT ;  /* 0x0000001013027812 */ /* 0x040fe400078efcff */
[----:B------:R-:W-:Y:S02]  /*0140*/  LOP3.LUT R9, R19, 0x8, RZ, 0xfc, !PT ;  /* 0x0000000813097812 */ /* 0x000fe400078efcff */
[----:B------:R-:W-:Y:S01]  /*0150*/  IADD3 R29, R21, 0x1e4, RZ ;  /* 0x000001e4151d7810 */ /* 0x000fe20007ffe0ff */
[----:B------:R1:W2:Y:S01]  /*0160*/  @P1 LDG.E.EL R0, desc[UR4][R14.64] ;  /* 0x000000040e001981 */ /* 0x0002a2000c2e1900 */
[----:B------:R-:W-:-:S02]  /*0170*/  ISETP.LT.AND P6, PT, R4, 0xc0, !P0 ;  /* 0x000000c00400780c */ /* 0x000fc400047c1270 */
[----:B------:R-:W-:Y:S02]  /*0180*/  ISETP.LT.AND P4, PT, R11, 0xc0, !P0 ;  /* 0x000000c00b00780c */ /* 0x000fe40004781270 */
[----:B------:R-:W-:Y:S02]  /*0190*/  ISETP.LT.AND P3, PT, R2, 0xc0, !P0 ;  /* 0x000000c00200780c */ /* 0x000fe40004761270 */
[----:B------:R-:W-:Y:S01]  /*01a0*/  LOP3.LUT R22, R19, 0x14, RZ, 0xfc, !PT ;  /* 0x0000001413167812 */ /* 0x000fe200078efcff */
[----:B------:R-:W-:Y:S01]  /*01b0*/  HFMA2.MMA R5, -RZ, RZ, 0, 0 ;  /* 0x00000000ff057435 */ /* 0x000fe200000001ff */
[----:B------:R-:W-:Y:S01]  /*01c0*/  MOV R8, RZ ;  /* 0x000000ff00087202 */ /* 0x000fe20000000f00 */
[----:B------:R-:W-:Y:S01]  /*01d0*/  IMAD.WIDE R28, R29, 0x4, R12 ;  /* 0x000000041d1c7825 */ /* 0x000fe200078e020c */
[----:B------:R-:W-:Y:S02]  /*01e0*/  ISETP.LT.AND P5, PT, R9, 0xc0, !P0 ;  /* 0x000000c00900780c */ /* 0x000fe400047a1270 */
[----:B-1----:R-:W-:-:S02]  /*01f0*/  IADD3 R15, R21, 0x5ac, RZ ;  /* 0x000005ac150f7810 */ /* 0x002fc40007ffe0ff */
[----:B------:R-:W-:Y:S02]  /*0200*/  LOP3.LUT R24, R19, 0x18, RZ, 0xfc, !PT ;  /* 0x0000001813187812 */ /* 0x000fe400078efcff */
[----:B------:R-:W-:Y:S02]  /*0210*/  CS2R R6, SRZ ;  /* 0x0000000000067805 */ /* 0x000fe4000001ff00 */
[----:B------:R-:W-:Y:S02]  /*0220*/  IADD3 R17, R21, 0x790, RZ ;  /* 0x0000079015117810 */ /* 0x000fe40007ffe0ff */
[----:B------:R-:W-:Y:S02]  /*0230*/  P2R R18, PR, RZ, 0x2 ;  /* 0x00000002ff127803 */ /* 0x000fe40000000000 */
[----:B------:R-:W-:Y:S02]  /*0240*/  IADD3 R27, R21, 0x3c8, RZ ;  /* 0x000003c8151b7810 */ /* 0x000fe40007ffe0ff */
[----:B------:R-:W-:Y:S01]  /*0250*/  ISETP.LT.AND P2, PT, R22, 0xc0, !P0 ;  /* 0x000000c01600780c */ /* 0x000fe20004741270 */
[--C-:B------:R-:W-:Y:S01]  /*0260*/  IMAD.WIDE R14, R15, 0x4, R12.reuse ;  /* 0x000000040f0e7825 */ /* 0x100fe200078e020c */
[----:B------:R-:W-:Y:S01]  /*0270*/  ISETP.LT.AND P1, PT, R24, 0xc0, !P0 ;  /* 0x000000c01800780c */ /* 0x000fe20004721270 */
[----:B------:R1:W3:Y:S01]  /*0280*/  @P6 LDG.E.EL R8, desc[UR4][R28.64] ;  /* 0x000000041c086981 */ /* 0x0002e2000c2e1900 */
[----:B------:R-:W-:Y:S01]  /*0290*/  IADD3 R20, R21, 0x974, RZ ;  /* 0x0000097415147810 */ /* 0x000fe20007ffe0ff */
[--C-:B------:R-:W-:Y:S01]  /*02a0*/  IMAD.WIDE R16, R17, 0x4, R12.reuse ;  /* 0x0000000411107825 */ /* 0x100fe200078e020c */
[----:B------:R-:W-:Y:S01]  /*02b0*/  HFMA2.MMA R23, -RZ, RZ, 0, 0 ;  /* 0x00000000ff177435 */ /* 0x000fe200000001ff */
[----:B------:R-:W-:Y:S01]  /*02c0*/  P2R R3, PR, RZ, 0x40 ;  /* 0x00000040ff037803 */ /* 0x000fe20000000000 */
[----:B------:R4:W3:Y:S01]  /*02d0*/  @P4 LDG.E.EL R6, desc[UR4][R14.64] ;  /* 0x000000040e064981 */ /* 0x0008e2000c2e1900 */
[----:B------:R-:W-:Y:S01]  /*02e0*/  IMAD.WIDE R26, R27, 0x4, R12 ;  /* 0x000000041b1a7825 */ /* 0x000fe200078e020c */
[----:B------:R-:W-:-:S02]  /*02f0*/  ISETP.NE.AND P6, PT, R18, RZ, PT ;  /* 0x000000ff1200720c */ /* 0x000fc40003fc5270 */
[----:B-1----:R-:W-:Y:S01]  /*0300*/  IADD3 R29, R21, 0xb58, RZ ;  /* 0x00000b58151d7810 */ /* 0x002fe20007ffe0ff */
[----:B------:R1:W3:Y:S01]  /*0310*/  @P3 LDG.E.EL R5, desc[UR4][R16.64] ;  /* 0x0000000410053981 */ /* 0x0002e2000c2e1900 */
[----:B------:R-:W-:Y:S01]  /*0320*/  MOV R18, RZ ;  /* 0x000000ff00127202 */ /* 0x000fe20000000f00 */
[--C-:B----4-:R-:W-:Y:S02]  /*0330*/  IMAD.WIDE R14, R20, 0x4, R12.reuse ;  /* 0x00000004140e7825 */ /* 0x110fe400078e020c */
[----:B------:R4:W3:Y:S04]  /*0340*/  @P5 LDG.E.EL R7, desc[UR4][R26.64] ;  /* 0x000000041a075981 */ /* 0x0008e8000c2e1900 */
[----:B------:R-:W3:Y:S01]  /*0350*/  @P2 LDG.E.EL R18, desc[UR4][R14.64] ;  /* 0x000000040e122981 */ /* 0x000ee2000c2e1900 */
[----:B-1----:R-:W-:-:S05]  /*0360*/  IMAD.WIDE R16, R29, 0x4, R12 ;  /* 0x000000041d107825 */ /* 0x002fca00078e020c */
[----:B------:R1:W3:Y:S01]  /*0370*/  @P1 LDG.E.EL R23, desc[UR4][R16.64] ;  /* 0x0000000410171981 */ /* 0x0002e2000c2e1900 */
[----:B------:R-:W-:Y:S01]  /*0380*/  IADD3 R21, R21, 0xd3c, RZ ;  /* 0x00000d3c15157810 */ /* 0x000fe20007ffe0ff */
[----:B----4-:R-:W-:-:S04]  /*0390*/  IMAD.HI R27, R19, 0x55555556, RZ ;  /* 0x55555556131b7827 */ /* 0x010fc800078e02ff */
[----:B------:R-:W-:Y:S02]  /*03a0*/  IMAD.WIDE R20, R21, 0x4, R12 ;  /* 0x0000000415147825 */ /* 0x000fe400078e020c */
[----:B------:R-:W4:Y:S01]  /*03b0*/  LDC.64 R12, c[0x0][0x218] ;  /* 0x00008600ff0c7b82 */ /* 0x000f220000000a00 */
[----:B------:R-:W-:Y:S02]  /*03c0*/  LEA.HI R28, R27, R27, RZ, 0x1 ;  /* 0x0000001b1b1c7211 */ /* 0x000fe400078f08ff */
[----:B------:R-:W-:-:S03]  /*03d0*/  LOP3.LUT R25, R19, 0x1c, RZ, 0xfc, !PT ;  /* 0x0000001c13197812 */ /* 0x000fc600078efcff */
[----:B------:R-:W-:Y:S01]  /*03e0*/  IMAD R19, R28, -0x3, R19 ;  /* 0xfffffffd1c137824 */ /* 0x000fe200078e0213 */
[----:B------:R-:W-:-:S03]  /*03f0*/  ISETP.LT.AND P0, PT, R25, 0xc0, !P0 ;  /* 0x000000c01900780c */ /* 0x000fc60004701270 */
[----:B------:R-:W-:Y:S01]  /*0400*/  IMAD R19, R10, 0x3, R19 ;  /* 0x000000030a137824 */ /* 0x000fe200078e0213 */
[----:B------:R-:W-:-:S03]  /*0410*/  MOV R26, RZ ;  /* 0x000000ff001a7202 */ /* 0x000fc60000000f00 */
[----:B------:R-:W-:Y:S02]  /*0420*/  IMAD R19, R28, 0x16b, R19 ;  /* 0x0000016b1c137824 */ /* 0x000fe400078e0213 */
[----:B-1----:R-:W-:-:S04]  /*0430*/  IMAD.HI R16, R9, 0x55555556, RZ ;  /* 0x5555555609107827 */ /* 0x002fc800078e02ff */
[----:B------:R1:W5:Y:S01]  /*0440*/  @P0 LDG.E.EL R26, desc[UR4][R20.64] ;  /* 0x00000004141a0981 */ /* 0x000362000c2e1900 */
[----:B0---4-:R-:W-:Y:S01]  /*0450*/  IMAD.WIDE R14, R19, 0x4, R12 ;  /* 0x00000004130e7825 */ /* 0x011fe200078e020c */
[----:B------:R-:W-:-:S03]  /*0460*/  LEA.HI R16, R16, R16, RZ, 0x1 ;  /* 0x0000001010107211 */ /* 0x000fc600078f08ff */
[----:B------:R-:W-:-:S04]  /*0470*/  IMAD.HI R17, R11, 0x55555556, RZ ;  /* 0x555555560b117827 */ /* 0x000fc800078e02ff */
[----:B------:R-:W-:-:S04]  /*0480*/  IMAD R9, R16, -0x3, R9 ;  /* 0xfffffffd10097824 */ /* 0x000fc800078e0209 */
[----:B------:R-:W-:Y:S02]  /*0490*/  IMAD R9, R16, 0x16b, R9 ;  /* 0x0000016b10097824 */ /* 0x000fe400078e0209 */
[----:B------:R-:W-:-:S04]  /*04a0*/  IMAD.HI R16, R2, 0x55555556, RZ ;  /* 0x5555555602107827 */ /* 0x000fc800078e02ff */
[----:B------:R-:W-:Y:S01]  /*04b0*/  IMAD R9, R10, 0x3, R9 ;  /* 0x000000030a097824 */ /* 0x000fe200078e0209 */
[----:B--2---:R0:W-:Y:S01]  /*04c0*/  @P6 STG.E desc[UR4][R14.64], R0 ;  /* 0x000000000e006986 */ /* 0x0041e2000c101904 */
[----:B------:R-:W-:Y:S01]  /*04d0*/  ISETP.NE.AND P6, PT, R3, RZ, PT ;  /* 0x000000ff0300720c */ /* 0x000fe20003fc5270 */
[----:B------:R-:W-:-:S05]  /*04e0*/  IMAD.HI R3, R4, 0x55555556, RZ ;  /* 0x5555555604037827 */ /* 0x000fca00078e02ff */
[----:B------:R-:W-:-:S05]  /*04f0*/  LEA.HI R3, R3, R3, RZ, 0x1 ;  /* 0x0000000303037211 */ /* 0x000fca00078f08ff */
[----:B------:R-:W-:Y:S02]  /*0500*/  IMAD R4, R3, -0x3, R4 ;  /* 0xfffffffd03047824 */ /* 0x000fe400078e0204 */
[----:B0-----:R-:W-:-:S04]  /*0510*/  IMAD.HI R0, R22, 0x55555556, RZ ;  /* 0x5555555616007827 */ /* 0x001fc800078e02ff */
[----:B------:R-:W-:Y:S01]  /*0520*/  IMAD R3, R3, 0x16b, R4 ;  /* 0x0000016b03037824 */ /* 0x000fe200078e0204 */
[----:B------:R-:W-:Y:S01]  /*0530*/  LEA.HI R4, R17, R17, RZ, 0x1 ;  /* 0x0000001111047211 */ /* 0x000fe200078f08ff */
[----:B------:R-:W-:-:S04]  /*0540*/  IMAD.HI R17, R24, 0x55555556, RZ ;  /* 0x5555555618117827 */ /* 0x000fc800078e02ff */
[----:B------:R-:W-:Y:S01]  /*0550*/  IMAD.HI R14, R25, 0x55555556, RZ ;  /* 0x55555556190e7827 */ /* 0x000fe200078e02ff */
[----:B------:R-:W-:-:S03]  /*0560*/  LEA.HI R15, R16, R16, RZ, 0x1 ;  /* 0x00000010100f7211 */ /* 0x000fc600078f08ff */
[----:B------:R-:W-:Y:S01]  /*0570*/  IMAD R19, R4, -0x3, R11 ;  /* 0xfffffffd04137824 */ /* 0x000fe200078e020b */
[----:B------:R-:W-:Y:S02]  /*0580*/  LEA.HI R11, R0, R0, RZ, 0x1 ;  /* 0x00000000000b7211 */ /* 0x000fe400078f08ff */
[----:B------:R-:W-:Y:S02]  /*0590*/  LEA.HI R17, R17, R17, RZ, 0x1 ;  /* 0x0000001111117211 */ /* 0x000fe400078f08ff */
[----:B------:R-:W-:Y:S01]  /*05a0*/  LEA.HI R0, R14, R14, RZ, 0x1 ;  /* 0x0000000e0e007211 */ /* 0x000fe200078f08ff */
[----:B------:R-:W-:Y:S02]  /*05b0*/  IMAD R2, R15, -0x3, R2 ;  /* 0xfffffffd0f027824 */ /* 0x000fe400078e0202 */
[----:B------:R-:W-:Y:S02]  /*05c0*/  IMAD R22, R11, -0x3, R22 ;  /* 0xfffffffd0b167824 */ /* 0x000fe400078e0216 */
[----:B------:R-:W-:-:S02]  /*05d0*/  IMAD R24, R17, -0x3, R24 ;  /* 0xfffffffd11187824 */ /* 0x000fc400078e0218 */
[----:B------:R-:W-:Y:S02]  /*05e0*/  IMAD R25, R0, -0x3, R25 ;  /* 0xfffffffd00197824 */ /* 0x000fe400078e0219 */
[----:B------:R-:W-:Y:S02]  /*05f0*/  IMAD R19, R4, 0x16b, R19 ;  /* 0x0000016b04137824 */ /* 0x000fe400078e0213 */
[----:B-1----:R-:W-:Y:S02]  /*0600*/  IMAD R21, R15, 0x16b, R2 ;  /* 0x0000016b0f157824 */ /* 0x002fe400078e0202 */
[----:B------:R-:W-:Y:S02]  /*0610*/  IMAD R11, R11, 0x16b, R22 ;  /* 0x0000016b0b0b7824 */ /* 0x000fe400078e0216 */
[----:B------:R-:W-:Y:S02]  /*0620*/  IMAD R27, R17, 0x16b, R24 ;  /* 0x0000016b111b7824 */ /* 0x000fe400078e0218 */
[----:B------:R-:W-:-:S02]  /*0630*/  IMAD R29, R0, 0x16b, R25 ;  /* 0x0000016b001d7824 */ /* 0x000fc400078e0219 */
[C---:B------:R-:W-:Y:S02]  /*0640*/  IMAD R3, R10.reuse, 0x3, R3 ;  /* 0x000000030a037824 */ /* 0x040fe400078e0203 */
[C---:B------:R-:W-:Y:S02]  /*0650*/  IMAD R15, R10.reuse, 0x3, R19 ;  /* 0x000000030a0f7824 */ /* 0x040fe400078e0213 */
[C---:B------:R-:W-:Y:S02]  /*0660*/  IMAD R17, R10.reuse, 0x3, R21 ;  /* 0x000000030a117824 */ /* 0x040fe400078e0215 */
[C---:B------:R-:W-:Y:S02]  /*0670*/  IMAD R21, R10.reuse, 0x3, R11 ;  /* 0x000000030a157824 */ /* 0x040fe400078e020b */
[C---:B------:R-:W-:Y:S02]  /*0680*/  IMAD R25, R10.reuse, 0x3, R27 ;  /* 0x000000030a197824 */ /* 0x040fe400078e021b */
[----:B------:R-:W-:-:S02]  /*0690*/  IMAD R29, R10, 0x3, R29 ;  /* 0x000000030a1d7824 */ /* 0x000fc400078e021d */
[----:B------:R-:W-:-:S04]  /*06a0*/  IMAD.WIDE R2, R3, 0x4, R12 ;  /* 0x0000000403027825 */ /* 0x000fc800078e020c */
[--C-:B------:R-:W-:Y:S01]  /*06b0*/  IMAD.WIDE R10, R9, 0x4, R12.reuse ;  /* 0x00000004090a7825 */ /* 0x100fe200078e020c */
[----:B---3--:R0:W-:Y:S03]  /*06c0*/  @P6 STG.E desc[UR4][R2.64], R8 ;  /* 0x0000000802006986 */ /* 0x0081e6000c101904 */
[--C-:B------:R-:W-:Y:S01]  /*06d0*/  IMAD.WIDE R14, R15, 0x4, R12.reuse ;  /* 0x000000040f0e7825 */ /* 0x100fe200078e020c */
[----:B------:R0:W-:Y:S03]  /*06e0*/  @P5 STG.E desc[UR4][R10.64], R7 ;  /* 0x000000070a005986 */ /* 0x0001e6000c101904 */
[--C-:B------:R-:W-:Y:S01]  /*06f0*/  IMAD.WIDE R16, R17, 0x4, R12.reuse ;  /* 0x0000000411107825 */ /* 0x100fe200078e020c */
[----:B------:R0:W-:Y:S03]  /*0700*/  @P4 STG.E desc[UR4][R14.64], R6 ;  /* 0x000000060e004986 */ /* 0x0001e6000c101904 */
[--C-:B------:R-:W-:Y:S01]  /*0710*/  IMAD.WIDE R20, R21, 0x4, R12.reuse ;  /* 0x0000000415147825 */ /* 0x100fe200078e020c */
[----:B------:R0:W-:Y:S03]  /*0720*/  @P3 STG.E desc[UR4][R16.64], R5 ;  /* 0x0000000510003986 */ /* 0x0001e6000c101904 */
[--C-:B------:R-:W-:Y:S01]  /*0730*/  IMAD.WIDE R24, R25, 0x4, R12.reuse ;  /* 0x0000000419187825 */ /* 0x100fe200078e020c */
[----:B------:R0:W-:Y:S04]  /*0740*/  @P2 STG.E desc[UR4][R20.64], R18 ;  /* 0x0000001214002986 */ /* 0x0001e8000c101904 */
[----:B------:R0:W-:Y:S01]  /*0750*/  @P1 STG.E desc[UR4][R24.64], R23 ;  /* 0x0000001718001986 */ /* 0x0001e2000c101904 */
[----:B------:R-:W-:Y:S01]  /*0760*/  IMAD.WIDE R12, R29, 0x4, R12 ;  /* 0x000000041d0c7825 */ /* 0x000fe200078e020c */
[----:B0-----:R-:W-:Y:S06]  /*0770*/  @!P0 EXIT ;  /* 0x000000000000894d */ /* 0x001fec0003800000 */
[----:B-----5:R-:W-:Y:S01]  /*0780*/  STG.E desc[UR4][R12.64], R26 ;  /* 0x0000001a0c007986 */ /* 0x020fe2000c101904 */
[----:B------:R-:W-:Y:S05]  /*0790*/  EXIT ;  /* 0x000000000000794d */ /* 0x000fea0003800000 */
.L_x_0:
[----:B------:R-:W-:-:S00]  /*07a0*/  BRA `(.L_x_0) ;  /* 0xfffffffc00fc7947 */ /* 0x000fc0000383ffff */
[----:B------:R-:W-:-:S00]  /*07b0*/  NOP ;  /* 0x0000000000007918 */ /* 0x000fc00000000000 */
        /* <DEDUP_REMOVED lines=12> */
.L_x_1:


//--------------------- .nv.constant0.triton_poi_fused_0 --------------------------
	.section	.nv.constant0.triton_poi_fused_0,"a",@progbits
	.sectionflags	@""
	.align	4
.nv.constant0.triton_poi_fused_0:
	.zero		552
